//
// Generated by NVIDIA NVVM Compiler
//
// Compiler Build ID: CL-36424714
// Cuda compilation tools, release 13.0, V13.0.88
// Based on NVVM 20.0.0
//

.version 9.0
.target sm_100
.address_size 64

	// .globl	_Z4initPiii

.visible .entry _Z4initPiii(
	.param .u64 .ptr .align 1 _Z4initPiii_param_0,
	.param .u32 _Z4initPiii_param_1,
	.param .u32 _Z4initPiii_param_2
)
{
	.reg .pred 	%p<4>;
	.reg .b32 	%r<13>;
	.reg .b64 	%rd<5>;

	ld.param.u64 	%rd1, [_Z4initPiii_param_0];
	ld.param.u32 	%r4, [_Z4initPiii_param_1];
	ld.param.u32 	%r3, [_Z4initPiii_param_2];
	mov.u32 	%r5, %tid.x;
	mov.u32 	%r6, %ctaid.x;
	mov.u32 	%r7, %ntid.x;
	mad.lo.s32 	%r1, %r6, %r7, %r5;
	mov.u32 	%r8, %tid.y;
	mov.u32 	%r9, %ctaid.y;
	mov.u32 	%r10, %ntid.y;
	mad.lo.s32 	%r2, %r9, %r10, %r8;
	setp.ge.s32 	%p1, %r2, %r4;
	setp.ge.s32 	%p2, %r1, %r3;
	or.pred  	%p3, %p1, %p2;
	@%p3 bra 	$L__BB0_2;
	cvta.to.global.u64 	%rd2, %rd1;
	sub.s32 	%r11, %r2, %r1;
	mad.lo.s32 	%r12, %r3, %r2, %r1;
	mul.wide.s32 	%rd3, %r12, 4;
	add.s64 	%rd4, %rd2, %rd3;
	st.global.u32 	[%rd4], %r11;
$L__BB0_2:
	ret;

}


// ===== COMPILED SASS (sm_100) =====

	.target	sm_100

	.elftype	@"ET_EXEC"


//--------------------- .note.nv.tkinfo           --------------------------
	.section	.note.nv.tkinfo,"",@"SHT_NOTE"
	.sectionflags	@"SHF_NOTE_NV_TKINFO"
	.tkinfo
        /*0018*/ 	.word	0x00000002
        /*0030*/ 	.string	""
        /*0030*/ 	.string	"ptxas"
        /*0030*/ 	.string	"Cuda compilation tools, release 13.0, V13.0.88"
        /*0030*/ 	.string	"Build cuda_13.0.r13.0/compiler.36424714_0"
        /*0030*/ 	.string	"-arch sm_100 -m 64 "



//--------------------- .note.nv.cuinfo           --------------------------
	.section	.note.nv.cuinfo,"",@"SHT_NOTE"
	.sectionflags	@"SHF_NOTE_NV_CUINFO"
        /*0018*/ 	.short	0x0002
        /*001a*/ 	.short	0x0064
        /*001c*/ 	.short	0x0082
	.zero		2


//--------------------- .nv.info                  --------------------------
	.section	.nv.info,"",@"SHT_CUDA_INFO"
	.align	4


	//----- nvinfo : EIATTR_REGCOUNT
	.align		4
        /*0000*/ 	.byte	0x04, 0x2f
        /*0002*/ 	.short	(.L_1 - .L_0)
	.align		4
.L_0:
        /*0004*/ 	.word	index@(_Z4initPiii)
        /*0008*/ 	.word	0x0000000a


	//----- nvinfo : EIATTR_FRAME_SIZE
	.align		4
.L_1:
        /*000c*/ 	.byte	0x04, 0x11
        /*000e*/ 	.short	(.L_3 - .L_2)
	.align		4
.L_2:
        /*0010*/ 	.word	index@(_Z4initPiii)
        /*0014*/ 	.word	0x00000000


	//----- nvinfo : EIATTR_MIN_STACK_SIZE
	.align		4
.L_3:
        /*0018*/ 	.byte	0x04, 0x12
        /*001a*/ 	.short	(.L_5 - .L_4)
	.align		4
.L_4:
        /*001c*/ 	.word	index@(_Z4initPiii)
        /*0020*/ 	.word	0x00000000
.L_5:


//--------------------- .nv.compat                --------------------------
	.section	.nv.compat,"",@"SHT_CUDA_COMPAT_INFO"
	.align	4
        /*0000*/ 	.byte	0x02, 0x09, 0x00, 0x00, 0x02, 0x02, 0x01, 0x00, 0x02, 0x05, 0x05, 0x00, 0x03, 0x07, 0x01, 0x01
        /*0010*/ 	.byte	0x02, 0x03, 0x00, 0x00, 0x02, 0x06, 0x01, 0x00, 0x04, 0x0b, 0x08, 0x00, 0x09, 0x00, 0x00, 0x00
        /*0020*/ 	.byte	0x00, 0x00, 0x00, 0x00


//--------------------- .nv.info._Z4initPiii      --------------------------
	.section	.nv.info._Z4initPiii,"",@"SHT_CUDA_INFO"
	.sectionflags	@""
	.align	4


	//----- nvinfo : EIATTR_CUDA_API_VERSION
	.align		4
        /*0000*/ 	.byte	0x04, 0x37
        /*0002*/ 	.short	(.L_7 - .L_6)
.L_6:
        /*0004*/ 	.word	0x00000082


	//----- nvinfo : EIATTR_KPARAM_INFO
	.align		4
.L_7:
        /*0008*/ 	.byte	0x04, 0x17
        /*000a*/ 	.short	(.L_9 - .L_8)
.L_8:
        /*000c*/ 	.word	0x00000000
        /*0010*/ 	.short	0x0002
        /*0012*/ 	.short	0x000c
        /*0014*/ 	.byte	0x00, 0xf0, 0x11, 0x00


	//----- nvinfo : EIATTR_KPARAM_INFO
	.align		4
.L_9:
        /*0018*/ 	.byte	0x04, 0x17
        /*001a*/ 	.short	(.L_11 - .L_10)
.L_10:
        /*001c*/ 	.word	0x00000000
        /*0020*/ 	.short	0x0001
        /*0022*/ 	.short	0x0008
        /*0024*/ 	.byte	0x00, 0xf0, 0x11, 0x00


	//----- nvinfo : EIATTR_KPARAM_INFO
	.align		4
.L_11:
        /*0028*/ 	.byte	0x04, 0x17
        /*002a*/ 	.short	(.L_13 - .L_12)
.L_12:
        /*002c*/ 	.word	0x00000000
        /*0030*/ 	.short	0x0000
        /*0032*/ 	.short	0x0000
        /*0034*/ 	.byte	0x00, 0xf5, 0x21, 0x00


	//----- nvinfo : EIATTR_SPARSE_MMA_MASK
	.align		4
.L_13:
        /*0038*/ 	.byte	0x03, 0x50
        /*003a*/ 	.short	0x0000


	//----- nvinfo : EIATTR_MAXREG_COUNT
	.align		4
        /*003c*/ 	.byte	0x03, 0x1b
        /*003e*/ 	.short	0x00ff


	//----- nvinfo : EIATTR_MERCURY_ISA_VERSION
	.align		4
        /*0040*/ 	.byte	0x03, 0x5f
        /*0042*/ 	.short	0x0101


	//----- nvinfo : EIATTR_VRC_CTA_INIT_COUNT
	.align		4
        /*0044*/ 	.byte	0x02, 0x4a
	.zero		1
	.zero		1


	//----- nvinfo : EIATTR_EXIT_INSTR_OFFSETS
	.align		4
        /*0048*/ 	.byte	0x04, 0x1c
        /*004a*/ 	.short	(.L_15 - .L_14)


	//   ....[0]....
.L_14:
        /*004c*/ 	.word	0x000000c0


	//   ....[1]....
        /*0050*/ 	.word	0x00000130


	//----- nvinfo : EIATTR_CBANK_PARAM_SIZE
	.align		4
.L_15:
        /*0054*/ 	.byte	0x03, 0x19
        /*0056*/ 	.short	0x0010


	//----- nvinfo : EIATTR_PARAM_CBANK
	.align		4
        /*0058*/ 	.byte	0x04, 0x0a
        /*005a*/ 	.short	(.L_17 - .L_16)
	.align		4
.L_16:
        /*005c*/ 	.word	index@(.nv.constant0._Z4initPiii)
        /*0060*/ 	.short	0x0380
        /*0062*/ 	.short	0x0010


	//----- nvinfo : EIATTR_SW_WAR
	.align		4
.L_17:
        /*0064*/ 	.byte	0x04, 0x36
        /*0066*/ 	.short	(.L_19 - .L_18)
.L_18:
        /*0068*/ 	.word	0x00000008
.L_19:


//--------------------- .nv.callgraph             --------------------------
	.section	.nv.callgraph,"",@"SHT_CUDA_CALLGRAPH"
	.align	4
	.sectionentsize	8
	.align		4
        /*0000*/ 	.word	0x00000000
	.align		4
        /*0004*/ 	.word	0xffffffff
	.align		4
        /*0008*/ 	.word	0x00000000
	.align		4
        /*000c*/ 	.word	0xfffffffe
	.align		4
        /*0010*/ 	.word	0x00000000
	.align		4
        /*0014*/ 	.word	0xfffffffd
	.align		4
        /*0018*/ 	.word	0x00000000
	.align		4
        /*001c*/ 	.word	0xfffffffc


//--------------------- .text._Z4initPiii         --------------------------
	.section	.text._Z4initPiii,"ax",@progbits
	.align	128
        .global         _Z4initPiii
        .type           _Z4initPiii,@function
        .size           _Z4initPiii,(.L_x_1 - _Z4initPiii)
        .other          _Z4initPiii,@"STO_CUDA_ENTRY STV_DEFAULT"
_Z4initPiii:
.text._Z4initPiii:
[----:B------:R-:W-:Y:S01]  /*0000*/  LDC R1, c[0x0][0x37c] ;  /* 0x0000df00ff017b82 */ /* 0x000fe20000000800 */
[----:B------:R-:W0:Y:S07]  /*0010*/  S2R R0, SR_TID.X ;  /* 0x0000000000007919 */ /* 0x000e2e0000002100 */
[----:B------:R-:W0:Y:S01]  /*0020*/  S2UR UR4, SR_CTAID.X ;  /* 0x00000000000479c3 */ /* 0x000e220000002500 */
[----:B------:R-:W1:Y:S01]  /*0030*/  LDCU.64 UR6, c[0x0][0x388] ;  /* 0x00007100ff0677ac */ /* 0x000e620008000a00 */
[----:B------:R-:W2:Y:S06]  /*0040*/  S2R R5, SR_TID.Y ;  /* 0x0000000000057919 */ /* 0x000eac0000002200 */
[----:B------:R-:W0:Y:S08]  /*0050*/  LDC R3, c[0x0][0x360] ;  /* 0x0000d800ff037b82 */ /* 0x000e300000000800 */
[----:B------:R-:W2:Y:S08]  /*0060*/  S2UR UR5, SR_CTAID.Y ;  /* 0x00000000000579c3 */ /* 0x000eb00000002600 */
[----:B------:R-:W2:Y:S01]  /*0070*/  LDC R2, c[0x0][0x364] ;  /* 0x0000d900ff027b82 */ /* 0x000ea20000000800 */
[----:B0-----:R-:W-:-:S05]  /*0080*/  IMAD R0, R3, UR4, R0 ;  /* 0x0000000403007c24 */ /* 0x001fca000f8e0200 */
[----:B-1----:R-:W-:Y:S01]  /*0090*/  ISETP.GE.AND P0, PT, R0, UR7, PT ;  /* 0x0000000700007c0c */ /* 0x002fe2000bf06270 */
[----:B--2---:R-:W-:-:S05]  /*00a0*/  IMAD R5, R2, UR5, R5 ;  /* 0x0000000502057c24 */ /* 0x004fca000f8e0205 */
[----:B------:R-:W-:-:S13]  /*00b0*/  ISETP.GE.OR P0, PT, R5, UR6, P0 ;  /* 0x0000000605007c0c */ /* 0x000fda0008706670 */
[----:B------:R-:W-:Y:S05]  /*00c0*/  @P0 EXIT ;  /* 0x000000000000094d */ /* 0x000fea0003800000 */
[----:B------:R-:W0:Y:S01]  /*00d0*/  LDC.64 R2, c[0x0][0x380] ;  /* 0x0000e000ff027b82 */ /* 0x000e220000000a00 */
[----:B------:R-:W1:Y:S01]  /*00e0*/  LDCU.64 UR4, c[0x0][0x358] ;  /* 0x00006b00ff0477ac */ /* 0x000e620008000a00 */
[----:B------:R-:W-:Y:S01]  /*00f0*/  IMAD R7, R5, UR7, R0 ;  /* 0x0000000705077c24 */ /* 0x000fe2000f8e0200 */
[----:B------:R-:W-:-:S03]  /*0100*/  IADD3 R5, PT, PT, -R0, R5, RZ ;  /* 0x0000000500057210 */ /* 0x000fc60007ffe1ff */
[----:B0-----:R-:W-:-:S05]  /*0110*/  IMAD.WIDE R2, R7, 0x4, R2 ;  /* 0x0000000407027825 */ /* 0x001fca00078e0202 */
[----:B-1----:R-:W-:Y:S01]  /*0120*/  STG.E desc[UR4][R2.64], R5 ;  /* 0x0000000502007986 */ /* 0x002fe2000c101904 */
[----:B------:R-:W-:Y:S05]  /*0130*/  EXIT ;  /* 0x000000000000794d */ /* 0x000fea0003800000 */
.L_x_0:
[----:B------:R-:W-:-:S00]  /*0140*/  BRA `(.L_x_0) ;  /* 0xfffffffc00fc7947 */ /* 0x000fc0000383ffff */
[----:B------:R-:W-:-:S00]  /*0150*/  NOP ;  /* 0x0000000000007918 */ /* 0x000fc00000000000 */
        /* <DEDUP_REMOVED lines=10> */
.L_x_1:


//--------------------- .nv.shared.reserved.0     --------------------------
	.section	.nv.shared.reserved.0,"aw",@nobits
	.weak		__nv_reservedSMEM_offset_0_alias
	.size		__nv_reservedSMEM_offset_0_alias, 0, 64
	.other		__nv_reservedSMEM_offset_0_alias,@"STO_CUDA_RESERVED_SHARED STV_DEFAULT"
__nv_reservedSMEM_offset_0_alias:
	.zero		0
	.zero		64


//--------------------- .nv.constant0._Z4initPiii --------------------------
	.section	.nv.constant0._Z4initPiii,"a",@progbits
	.sectionflags	@""
	.align	4
.nv.constant0._Z4initPiii:
	.zero		912


//--------------------- SYMBOLS --------------------------

	.type		.nv.reservedSmem.offset0,@object
	.size		.nv.reservedSmem.offset0,0x4
